//
// Generated by NVIDIA NVVM Compiler
//
// Compiler Build ID: CL-36424714
// Cuda compilation tools, release 13.0, V13.0.88
// Based on NVVM 20.0.0
//

.version 9.0
.target sm_100
.address_size 64

	// .globl	_Z11jacobi_gpu2idiPdS_S_

.visible .entry _Z11jacobi_gpu2idiPdS_S_(
	.param .u32 _Z11jacobi_gpu2idiPdS_S__param_0,
	.param .f64 _Z11jacobi_gpu2idiPdS_S__param_1,
	.param .u32 _Z11jacobi_gpu2idiPdS_S__param_2,
	.param .u64 .ptr .align 1 _Z11jacobi_gpu2idiPdS_S__param_3,
	.param .u64 .ptr .align 1 _Z11jacobi_gpu2idiPdS_S__param_4,
	.param .u64 .ptr .align 1 _Z11jacobi_gpu2idiPdS_S__param_5
)
{
	.reg .pred 	%p<6>;
	.reg .b32 	%r<20>;
	.reg .b64 	%rd<21>;
	.reg .b64 	%fd<12>;

	ld.param.u32 	%r3, [_Z11jacobi_gpu2idiPdS_S__param_0];
	ld.param.f64 	%fd1, [_Z11jacobi_gpu2idiPdS_S__param_1];
	ld.param.u64 	%rd1, [_Z11jacobi_gpu2idiPdS_S__param_3];
	ld.param.u64 	%rd2, [_Z11jacobi_gpu2idiPdS_S__param_4];
	ld.param.u64 	%rd3, [_Z11jacobi_gpu2idiPdS_S__param_5];
	mov.u32 	%r4, %ctaid.x;
	mov.u32 	%r5, %ntid.x;
	mov.u32 	%r6, %tid.x;
	mad.lo.s32 	%r1, %r4, %r5, %r6;
	mov.u32 	%r7, %ctaid.y;
	mov.u32 	%r8, %ntid.y;
	mov.u32 	%r9, %tid.y;
	mad.lo.s32 	%r2, %r7, %r8, %r9;
	max.s32 	%r10, %r2, %r1;
	setp.gt.s32 	%p1, %r10, %r3;
	setp.eq.s32 	%p2, %r2, 0;
	or.pred  	%p3, %p2, %p1;
	setp.lt.s32 	%p4, %r1, 1;
	or.pred  	%p5, %p4, %p3;
	@%p5 bra 	$L__BB0_2;
	cvta.to.global.u64 	%rd4, %rd3;
	cvta.to.global.u64 	%rd5, %rd1;
	cvta.to.global.u64 	%rd6, %rd2;
	add.s32 	%r11, %r2, -1;
	mul.lo.s32 	%r12, %r11, %r3;
	add.s32 	%r13, %r12, %r1;
	mul.wide.u32 	%rd7, %r13, 8;
	add.s64 	%rd8, %rd4, %rd7;
	ld.global.f64 	%fd2, [%rd8];
	shl.b32 	%r14, %r3, 1;
	add.s32 	%r15, %r12, %r14;
	add.s32 	%r16, %r15, %r1;
	mul.wide.u32 	%rd9, %r16, 8;
	add.s64 	%rd10, %rd4, %rd9;
	ld.global.f64 	%fd3, [%rd10];
	add.f64 	%fd4, %fd2, %fd3;
	sub.s32 	%r17, %r15, %r3;
	add.s32 	%r18, %r1, %r17;
	add.s32 	%r19, %r18, -1;
	mul.wide.u32 	%rd11, %r19, 8;
	add.s64 	%rd12, %rd4, %rd11;
	ld.global.f64 	%fd5, [%rd12];
	add.f64 	%fd6, %fd4, %fd5;
	cvt.u64.u32 	%rd13, %r17;
	cvt.u64.u32 	%rd14, %r1;
	add.s64 	%rd15, %rd14, %rd13;
	shl.b64 	%rd16, %rd15, 3;
	add.s64 	%rd17, %rd4, %rd16;
	ld.global.f64 	%fd7, [%rd17+8];
	add.f64 	%fd8, %fd6, %fd7;
	mul.wide.u32 	%rd18, %r18, 8;
	add.s64 	%rd19, %rd5, %rd18;
	ld.global.f64 	%fd9, [%rd19];
	fma.rn.f64 	%fd10, %fd1, %fd9, %fd8;
	mul.f64 	%fd11, %fd10, 0d3FD0000000000000;
	add.s64 	%rd20, %rd6, %rd18;
	st.global.f64 	[%rd20], %fd11;
$L__BB0_2:
	ret;

}


// ===== COMPILED SASS (sm_100) =====

	.target	sm_100

	.elftype	@"ET_EXEC"


//--------------------- .note.nv.tkinfo           --------------------------
	.section	.note.nv.tkinfo,"",@"SHT_NOTE"
	.sectionflags	@"SHF_NOTE_NV_TKINFO"
	.tkinfo
        /*0018*/ 	.word	0x00000002
        /*0030*/ 	.string	""
        /*0030*/ 	.string	"ptxas"
        /*0030*/ 	.string	"Cuda compilation tools, release 13.0, V13.0.88"
        /*0030*/ 	.string	"Build cuda_13.0.r13.0/compiler.36424714_0"
        /*0030*/ 	.string	"-arch sm_100 -m 64 "



//--------------------- .note.nv.cuinfo           --------------------------
	.section	.note.nv.cuinfo,"",@"SHT_NOTE"
	.sectionflags	@"SHF_NOTE_NV_CUINFO"
        /*0018*/ 	.short	0x0002
        /*001a*/ 	.short	0x0064
        /*001c*/ 	.short	0x0082
	.zero		2


//--------------------- .nv.info                  --------------------------
	.section	.nv.info,"",@"SHT_CUDA_INFO"
	.align	4


	//----- nvinfo : EIATTR_REGCOUNT
	.align		4
        /*0000*/ 	.byte	0x04, 0x2f
        /*0002*/ 	.short	(.L_1 - .L_0)
	.align		4
.L_0:
        /*0004*/ 	.word	index@(_Z11jacobi_gpu2idiPdS_S_)
        /*0008*/ 	.word	0x00000010


	//----- nvinfo : EIATTR_FRAME_SIZE
	.align		4
.L_1:
        /*000c*/ 	.byte	0x04, 0x11
        /*000e*/ 	.short	(.L_3 - .L_2)
	.align		4
.L_2:
        /*0010*/ 	.word	index@(_Z11jacobi_gpu2idiPdS_S_)
        /*0014*/ 	.word	0x00000000


	//----- nvinfo : EIATTR_MIN_STACK_SIZE
	.align		4
.L_3:
        /*0018*/ 	.byte	0x04, 0x12
        /*001a*/ 	.short	(.L_5 - .L_4)
	.align		4
.L_4:
        /*001c*/ 	.word	index@(_Z11jacobi_gpu2idiPdS_S_)
        /*0020*/ 	.word	0x00000000
.L_5:


//--------------------- .nv.compat                --------------------------
	.section	.nv.compat,"",@"SHT_CUDA_COMPAT_INFO"
	.align	4
        /*0000*/ 	.byte	0x02, 0x09, 0x00, 0x00, 0x02, 0x02, 0x01, 0x00, 0x02, 0x05, 0x05, 0x00, 0x03, 0x07, 0x01, 0x01
        /*0010*/ 	.byte	0x02, 0x03, 0x00, 0x00, 0x02, 0x06, 0x01, 0x00, 0x04, 0x0b, 0x08, 0x00, 0x01, 0x00, 0x00, 0x00
        /*0020*/ 	.byte	0x00, 0x00, 0x00, 0x00


//--------------------- .nv.info._Z11jacobi_gpu2idiPdS_S_ --------------------------
	.section	.nv.info._Z11jacobi_gpu2idiPdS_S_,"",@"SHT_CUDA_INFO"
	.sectionflags	@""
	.align	4


	//----- nvinfo : EIATTR_CUDA_API_VERSION
	.align		4
        /*0000*/ 	.byte	0x04, 0x37
        /*0002*/ 	.short	(.L_7 - .L_6)
.L_6:
        /*0004*/ 	.word	0x00000082


	//----- nvinfo : EIATTR_KPARAM_INFO
	.align		4
.L_7:
        /*0008*/ 	.byte	0x04, 0x17
        /*000a*/ 	.short	(.L_9 - .L_8)
.L_8:
        /*000c*/ 	.word	0x00000000
        /*0010*/ 	.short	0x0005
        /*0012*/ 	.short	0x0028
        /*0014*/ 	.byte	0x00, 0xf5, 0x21, 0x00


	//----- nvinfo : EIATTR_KPARAM_INFO
	.align		4
.L_9:
        /*0018*/ 	.byte	0x04, 0x17
        /*001a*/ 	.short	(.L_11 - .L_10)
.L_10:
        /*001c*/ 	.word	0x00000000
        /*0020*/ 	.short	0x0004
        /*0022*/ 	.short	0x0020
        /*0024*/ 	.byte	0x00, 0xf5, 0x21, 0x00


	//----- nvinfo : EIATTR_KPARAM_INFO
	.align		4
.L_11:
        /*0028*/ 	.byte	0x04, 0x17
        /*002a*/ 	.short	(.L_13 - .L_12)
.L_12:
        /*002c*/ 	.word	0x00000000
        /*0030*/ 	.short	0x0003
        /*0032*/ 	.short	0x0018
        /*0034*/ 	.byte	0x00, 0xf5, 0x21, 0x00


	//----- nvinfo : EIATTR_KPARAM_INFO
	.align		4
.L_13:
        /*0038*/ 	.byte	0x04, 0x17
        /*003a*/ 	.short	(.L_15 - .L_14)
.L_14:
        /*003c*/ 	.word	0x00000000
        /*0040*/ 	.short	0x0002
        /*0042*/ 	.short	0x0010
        /*0044*/ 	.byte	0x00, 0xf0, 0x11, 0x00


	//----- nvinfo : EIATTR_KPARAM_INFO
	.align		4
.L_15:
        /*0048*/ 	.byte	0x04, 0x17
        /*004a*/ 	.short	(.L_17 - .L_16)
.L_16:
        /*004c*/ 	.word	0x00000000
        /*0050*/ 	.short	0x0001
        /*0052*/ 	.short	0x0008
        /*0054*/ 	.byte	0x00, 0xf0, 0x21, 0x00


	//----- nvinfo : EIATTR_KPARAM_INFO
	.align		4
.L_17:
        /*0058*/ 	.byte	0x04, 0x17
        /*005a*/ 	.short	(.L_19 - .L_18)
.L_18:
        /*005c*/ 	.word	0x00000000
        /*0060*/ 	.short	0x0000
        /*0062*/ 	.short	0x0000
        /*0064*/ 	.byte	0x00, 0xf0, 0x11, 0x00


	//----- nvinfo : EIATTR_SPARSE_MMA_MASK
	.align		4
.L_19:
        /*0068*/ 	.byte	0x03, 0x50
        /*006a*/ 	.short	0x0000


	//----- nvinfo : EIATTR_MAXREG_COUNT
	.align		4
        /*006c*/ 	.byte	0x03, 0x1b
        /*006e*/ 	.short	0x00ff


	//----- nvinfo : EIATTR_MERCURY_ISA_VERSION
	.align		4
        /*0070*/ 	.byte	0x03, 0x5f
        /*0072*/ 	.short	0x0101


	//----- nvinfo : EIATTR_VRC_CTA_INIT_COUNT
	.align		4
        /*0074*/ 	.byte	0x02, 0x4a
	.zero		1
	.zero		1


	//----- nvinfo : EIATTR_EXIT_INSTR_OFFSETS
	.align		4
        /*0078*/ 	.byte	0x04, 0x1c
        /*007a*/ 	.short	(.L_21 - .L_20)


	//   ....[0]....
.L_20:
        /*007c*/ 	.word	0x000000e0


	//   ....[1]....
        /*0080*/ 	.word	0x00000310


	//----- nvinfo : EIATTR_CBANK_PARAM_SIZE
	.align		4
.L_21:
        /*0084*/ 	.byte	0x03, 0x19
        /*0086*/ 	.short	0x0030


	//----- nvinfo : EIATTR_PARAM_CBANK
	.align		4
        /*0088*/ 	.byte	0x04, 0x0a
        /*008a*/ 	.short	(.L_23 - .L_22)
	.align		4
.L_22:
        /*008c*/ 	.word	index@(.nv.constant0._Z11jacobi_gpu2idiPdS_S_)
        /*0090*/ 	.short	0x0380
        /*0092*/ 	.short	0x0030


	//----- nvinfo : EIATTR_SW_WAR
	.align		4
.L_23:
        /*0094*/ 	.byte	0x04, 0x36
        /*0096*/ 	.short	(.L_25 - .L_24)
.L_24:
        /*0098*/ 	.word	0x00000008
.L_25:


//--------------------- .nv.callgraph             --------------------------
	.section	.nv.callgraph,"",@"SHT_CUDA_CALLGRAPH"
	.align	4
	.sectionentsize	8
	.align		4
        /*0000*/ 	.word	0x00000000
	.align		4
        /*0004*/ 	.word	0xffffffff
	.align		4
        /*0008*/ 	.word	0x00000000
	.align		4
        /*000c*/ 	.word	0xfffffffe
	.align		4
        /*0010*/ 	.word	0x00000000
	.align		4
        /*0014*/ 	.word	0xfffffffd
	.align		4
        /*0018*/ 	.word	0x00000000
	.align		4
        /*001c*/ 	.word	0xfffffffc


//--------------------- .text._Z11jacobi_gpu2idiPdS_S_ --------------------------
	.section	.text._Z11jacobi_gpu2idiPdS_S_,"ax",@progbits
	.align	128
        .global         _Z11jacobi_gpu2idiPdS_S_
        .type           _Z11jacobi_gpu2idiPdS_S_,@function
        .size           _Z11jacobi_gpu2idiPdS_S_,(.L_x_1 - _Z11jacobi_gpu2idiPdS_S_)
        .other          _Z11jacobi_gpu2idiPdS_S_,@"STO_CUDA_ENTRY STV_DEFAULT"
_Z11jacobi_gpu2idiPdS_S_:
.text._Z11jacobi_gpu2idiPdS_S_:
[----:B------:R-:W-:Y:S01]  /*0000*/  LDC R1, c[0x0][0x37c] ;  /* 0x0000df00ff017b82 */ /* 0x000fe20000000800 */
[----:B------:R-:W0:Y:S07]  /*0010*/  S2R R3, SR_TID.X ;  /* 0x0000000000037919 */ /* 0x000e2e0000002100 */
[----:B------:R-:W0:Y:S01]  /*0020*/  LDC R10, c[0x0][0x360] ;  /* 0x0000d800ff0a7b82 */ /* 0x000e220000000800 */
[----:B------:R-:W1:Y:S07]  /*0030*/  S2R R0, SR_TID.Y ;  /* 0x0000000000007919 */ /* 0x000e6e0000002200 */
[----:B------:R-:W0:Y:S08]  /*0040*/  S2UR UR4, SR_CTAID.X ;  /* 0x00000000000479c3 */ /* 0x000e300000002500 */
[----:B------:R-:W1:Y:S08]  /*0050*/  S2UR UR5, SR_CTAID.Y ;  /* 0x00000000000579c3 */ /* 0x000e700000002600 */
[----:B------:R-:W1:Y:S08]  /*0060*/  LDC R5, c[0x0][0x364] ;  /* 0x0000d900ff057b82 */ /* 0x000e700000000800 */
[----:B------:R-:W2:Y:S01]  /*0070*/  LDC R4, c[0x0][0x380] ;  /* 0x0000e000ff047b82 */ /* 0x000ea20000000800 */
[----:B0-----:R-:W-:-:S02]  /*0080*/  IMAD R10, R10, UR4, R3 ;  /* 0x000000040a0a7c24 */ /* 0x001fc4000f8e0203 */
[----:B-1----:R-:W-:-:S05]  /*0090*/  IMAD R5, R5, UR5, R0 ;  /* 0x0000000505057c24 */ /* 0x002fca000f8e0200 */
[----:B------:R-:W-:-:S04]  /*00a0*/  VIMNMX R0, PT, PT, R10, R5, !PT ;  /* 0x000000050a007248 */ /* 0x000fc80007fe0100 */
[----:B--2---:R-:W-:-:S04]  /*00b0*/  ISETP.GT.AND P0, PT, R0, R4, PT ;  /* 0x000000040000720c */ /* 0x004fc80003f04270 */
[----:B------:R-:W-:-:S04]  /*00c0*/  ISETP.EQ.OR P0, PT, R5, RZ, P0 ;  /* 0x000000ff0500720c */ /* 0x000fc80000702670 */
[----:B------:R-:W-:-:S13]  /*00d0*/  ISETP.LT.OR P0, PT, R10, 0x1, P0 ;  /* 0x000000010a00780c */ /* 0x000fda0000701670 */
[----:B------:R-:W-:Y:S05]  /*00e0*/  @P0 EXIT ;  /* 0x000000000000094d */ /* 0x000fea0003800000 */
[----:B------:R-:W0:Y:S01]  /*00f0*/  LDC.64 R2, c[0x0][0x3a8] ;  /* 0x0000ea00ff027b82 */ /* 0x000e220000000a00 */
[----:B------:R-:W-:Y:S01]  /*0100*/  IADD3 R5, PT, PT, R5, -0x1, RZ ;  /* 0xffffffff05057810 */ /* 0x000fe20007ffe0ff */
[----:B------:R-:W1:Y:S04]  /*0110*/  LDCU.64 UR4, c[0x0][0x358] ;  /* 0x00006b00ff0477ac */ /* 0x000e680008000a00 */
[----:B------:R-:W-:Y:S01]  /*0120*/  IMAD R5, R5, R4, RZ ;  /* 0x0000000405057224 */ /* 0x000fe200078e02ff */
[----:B------:R-:W2:Y:S03]  /*0130*/  LDCU.64 UR6, c[0x0][0x3a8] ;  /* 0x00007500ff0677ac */ /* 0x000ea60008000a00 */
[----:B------:R-:W-:Y:S01]  /*0140*/  IMAD R9, R4, 0x2, R5 ;  /* 0x0000000204097824 */ /* 0x000fe200078e0205 */
[----:B------:R-:W-:-:S03]  /*0150*/  IADD3 R7, PT, PT, R10, R5, RZ ;  /* 0x000000050a077210 */ /* 0x000fc60007ffe0ff */
[----:B------:R-:W-:Y:S01]  /*0160*/  IMAD.IADD R11, R9, 0x1, -R4 ;  /* 0x00000001090b7824 */ /* 0x000fe200078e0a04 */
[C---:B------:R-:W-:Y:S01]  /*0170*/  IADD3 R9, PT, PT, R10.reuse, R9, RZ ;  /* 0x000000090a097210 */ /* 0x040fe20007ffe0ff */
[----:B------:R-:W3:Y:S02]  /*0180*/  LDC.64 R4, c[0x0][0x398] ;  /* 0x0000e600ff047b82 */ /* 0x000ee40000000a00 */
[----:B------:R-:W-:Y:S02]  /*0190*/  IMAD.IADD R0, R10, 0x1, R11 ;  /* 0x000000010a007824 */ /* 0x000fe400078e020b */
[----:B0-----:R-:W-:-:S03]  /*01a0*/  IMAD.WIDE.U32 R6, R7, 0x8, R2 ;  /* 0x0000000807067825 */ /* 0x001fc600078e0002 */
[----:B------:R-:W-:Y:S01]  /*01b0*/  IADD3 R13, PT, PT, R0, -0x1, RZ ;  /* 0xffffffff000d7810 */ /* 0x000fe20007ffe0ff */
[--C-:B------:R-:W-:Y:S01]  /*01c0*/  IMAD.WIDE.U32 R8, R9, 0x8, R2.reuse ;  /* 0x0000000809087825 */ /* 0x100fe200078e0002 */
[----:B------:R-:W-:Y:S01]  /*01d0*/  IADD3 R11, P0, PT, R10, R11, RZ ;  /* 0x0000000b0a0b7210 */ /* 0x000fe20007f1e0ff */
[----:B-1----:R-:W4:Y:S02]  /*01e0*/  LDG.E.64 R6, desc[UR4][R6.64] ;  /* 0x0000000406067981 */ /* 0x002f24000c1e1b00 */
[----:B------:R-:W-:Y:S02]  /*01f0*/  IMAD.WIDE.U32 R2, R13, 0x8, R2 ;  /* 0x000000080d027825 */ /* 0x000fe400078e0002 */
[----:B------:R-:W4:Y:S01]  /*0200*/  LDG.E.64 R8, desc[UR4][R8.64] ;  /* 0x0000000408087981 */ /* 0x000f22000c1e1b00 */
[----:B------:R-:W-:Y:S02]  /*0210*/  IADD3.X R12, PT, PT, RZ, RZ, RZ, P0, !PT ;  /* 0x000000ffff0c7210 */ /* 0x000fe400007fe4ff */
[C---:B--2---:R-:W-:Y:S01]  /*0220*/  LEA R10, P0, R11.reuse, UR6, 0x3 ;  /* 0x000000060b0a7c11 */ /* 0x044fe2000f8018ff */
[----:B------:R-:W2:Y:S03]  /*0230*/  LDG.E.64 R2, desc[UR4][R2.64] ;  /* 0x0000000402027981 */ /* 0x000ea6000c1e1b00 */
[----:B------:R-:W-:Y:S01]  /*0240*/  LEA.HI.X R11, R11, UR7, R12, 0x3, P0 ;  /* 0x000000070b0b7c11 */ /* 0x000fe200080f1c0c */
[----:B---3--:R-:W-:Y:S01]  /*0250*/  IMAD.WIDE.U32 R4, R0, 0x8, R4 ;  /* 0x0000000800047825 */ /* 0x008fe200078e0004 */
[----:B------:R-:W0:Y:S04]  /*0260*/  LDCU.64 UR6, c[0x0][0x388] ;  /* 0x00007100ff0677ac */ /* 0x000e280008000a00 */
[----:B------:R-:W3:Y:S04]  /*0270*/  LDG.E.64 R10, desc[UR4][R10.64+0x8] ;  /* 0x000008040a0a7981 */ /* 0x000ee8000c1e1b00 */
[----:B------:R-:W0:Y:S01]  /*0280*/  LDG.E.64 R4, desc[UR4][R4.64] ;  /* 0x0000000404047981 */ /* 0x000e22000c1e1b00 */
[----:B----4-:R-:W-:Y:S01]  /*0290*/  DADD R6, R6, R8 ;  /* 0x0000000006067229 */ /* 0x010fe20000000008 */
[----:B------:R-:W1:Y:S07]  /*02a0*/  LDC.64 R8, c[0x0][0x3a0] ;  /* 0x0000e800ff087b82 */ /* 0x000e6e0000000a00 */
[----:B--2---:R-:W-:-:S08]  /*02b0*/  DADD R6, R6, R2 ;  /* 0x0000000006067229 */ /* 0x004fd00000000002 */
[----:B---3--:R-:W-:-:S08]  /*02c0*/  DADD R6, R6, R10 ;  /* 0x0000000006067229 */ /* 0x008fd0000000000a */
[----:B0-----:R-:W-:Y:S01]  /*02d0*/  DFMA R6, R4, UR6, R6 ;  /* 0x0000000604067c2b */ /* 0x001fe20008000006 */
[----:B-1----:R-:W-:-:S07]  /*02e0*/  IMAD.WIDE.U32 R2, R0, 0x8, R8 ;  /* 0x0000000800027825 */ /* 0x002fce00078e0008 */
[----:B------:R-:W-:-:S07]  /*02f0*/  DMUL R6, R6, 0.25 ;  /* 0x3fd0000006067828 */ /* 0x000fce0000000000 */
[----:B------:R-:W-:Y:S01]  /*0300*/  STG.E.64 desc[UR4][R2.64], R6 ;  /* 0x0000000602007986 */ /* 0x000fe2000c101b04 */
[----:B------:R-:W-:Y:S05]  /*0310*/  EXIT ;  /* 0x000000000000794d */ /* 0x000fea0003800000 */
.L_x_0:
[----:B------:R-:W-:-:S00]  /*0320*/  BRA `(.L_x_0) ;  /* 0xfffffffc00fc7947 */ /* 0x000fc0000383ffff */
[----:B------:R-:W-:-:S00]  /*0330*/  NOP ;  /* 0x0000000000007918 */ /* 0x000fc00000000000 */
        /* <DEDUP_REMOVED lines=12> */
.L_x_1:


//--------------------- .nv.shared.reserved.0     --------------------------
	.section	.nv.shared.reserved.0,"aw",@nobits
	.weak		__nv_reservedSMEM_offset_0_alias
	.size		__nv_reservedSMEM_offset_0_alias, 0, 64
	.other		__nv_reservedSMEM_offset_0_alias,@"STO_CUDA_RESERVED_SHARED STV_DEFAULT"
__nv_reservedSMEM_offset_0_alias:
	.zero		0
	.zero		64


//--------------------- .nv.constant0._Z11jacobi_gpu2idiPdS_S_ --------------------------
	.section	.nv.constant0._Z11jacobi_gpu2idiPdS_S_,"a",@progbits
	.sectionflags	@""
	.align	4
.nv.constant0._Z11jacobi_gpu2idiPdS_S_:
	.zero		944


//--------------------- SYMBOLS --------------------------

	.type		.nv.reservedSmem.offset0,@object
	.size		.nv.reservedSmem.offset0,0x4
